//
// Generated by NVIDIA NVVM Compiler
//
// Compiler Build ID: CL-36424714
// Cuda compilation tools, release 13.0, V13.0.88
// Based on NVVM 20.0.0
//

.version 9.0
.target sm_100
.address_size 64

	// .globl	_Z19heat_diffusion_stepPfS_iiff
.extern .shared .align 16 .b8 T_shared[];

.visible .entry _Z19heat_diffusion_stepPfS_iiff(
	.param .u64 .ptr .align 1 _Z19heat_diffusion_stepPfS_iiff_param_0,
	.param .u64 .ptr .align 1 _Z19heat_diffusion_stepPfS_iiff_param_1,
	.param .u32 _Z19heat_diffusion_stepPfS_iiff_param_2,
	.param .u32 _Z19heat_diffusion_stepPfS_iiff_param_3,
	.param .f32 _Z19heat_diffusion_stepPfS_iiff_param_4,
	.param .f32 _Z19heat_diffusion_stepPfS_iiff_param_5
)
{
	.reg .pred 	%p<22>;
	.reg .b32 	%r<36>;
	.reg .b32 	%f<22>;
	.reg .b64 	%rd<18>;

	ld.param.u64 	%rd4, [_Z19heat_diffusion_stepPfS_iiff_param_0];
	ld.param.u64 	%rd3, [_Z19heat_diffusion_stepPfS_iiff_param_1];
	ld.param.u32 	%r16, [_Z19heat_diffusion_stepPfS_iiff_param_2];
	ld.param.u32 	%r17, [_Z19heat_diffusion_stepPfS_iiff_param_3];
	ld.param.f32 	%f1, [_Z19heat_diffusion_stepPfS_iiff_param_4];
	ld.param.f32 	%f2, [_Z19heat_diffusion_stepPfS_iiff_param_5];
	cvta.to.global.u64 	%rd1, %rd4;
	mov.u32 	%r18, %ctaid.y;
	mov.u32 	%r1, %ntid.y;
	mul.lo.s32 	%r2, %r18, %r1;
	mov.u32 	%r3, %tid.y;
	add.s32 	%r4, %r2, %r3;
	mov.u32 	%r19, %ctaid.x;
	mov.u32 	%r5, %ntid.x;
	mov.u32 	%r6, %tid.x;
	mad.lo.s32 	%r7, %r19, %r5, %r6;
	add.s32 	%r8, %r3, 1;
	add.s32 	%r9, %r5, 2;
	mad.lo.s32 	%r20, %r9, %r3, %r9;
	add.s32 	%r10, %r20, %r6;
	shl.b32 	%r21, %r10, 2;
	mov.u32 	%r22, T_shared;
	add.s32 	%r11, %r22, %r21;
	max.s32 	%r23, %r4, %r7;
	setp.ge.s32 	%p1, %r23, %r16;
	@%p1 bra 	$L__BB0_2;
	mad.lo.s32 	%r24, %r16, %r4, %r7;
	mul.wide.s32 	%rd5, %r24, 4;
	add.s64 	%rd6, %rd1, %rd5;
	ld.global.f32 	%f3, [%rd6];
	st.shared.f32 	[%r11+4], %f3;
$L__BB0_2:
	setp.ne.s32 	%p2, %r6, 0;
	setp.eq.s32 	%p3, %r4, 0;
	mul.lo.s32 	%r12, %r16, %r4;
	cvt.s64.s32 	%rd7, %r12;
	cvt.s64.s32 	%rd8, %r7;
	add.s64 	%rd9, %rd8, %rd7;
	shl.b64 	%rd10, %rd9, 2;
	add.s64 	%rd2, %rd1, %rd10;
	or.pred  	%p4, %p2, %p3;
	@%p4 bra 	$L__BB0_4;
	ld.global.f32 	%f4, [%rd2+-4];
	st.shared.f32 	[%r11], %f4;
$L__BB0_4:
	add.s32 	%r25, %r5, -1;
	setp.ne.s32 	%p5, %r6, %r25;
	add.s32 	%r13, %r16, -1;
	setp.ge.s32 	%p6, %r4, %r13;
	or.pred  	%p7, %p5, %p6;
	@%p7 bra 	$L__BB0_6;
	ld.global.f32 	%f5, [%rd2+4];
	st.shared.f32 	[%r11+8], %f5;
$L__BB0_6:
	setp.ne.s32 	%p8, %r3, 0;
	setp.lt.s32 	%p9, %r7, 1;
	sub.s32 	%r26, %r10, %r9;
	shl.b32 	%r27, %r26, 2;
	add.s32 	%r14, %r22, %r27;
	or.pred  	%p10, %p8, %p9;
	@%p10 bra 	$L__BB0_8;
	add.s32 	%r29, %r4, -1;
	mad.lo.s32 	%r30, %r16, %r29, %r7;
	mul.wide.s32 	%rd11, %r30, 4;
	add.s64 	%rd12, %rd1, %rd11;
	ld.global.f32 	%f6, [%rd12];
	st.shared.f32 	[%r14+4], %f6;
$L__BB0_8:
	add.s32 	%r31, %r1, -1;
	setp.ne.s32 	%p11, %r3, %r31;
	setp.ge.s32 	%p12, %r7, %r13;
	shl.b32 	%r32, %r9, 2;
	add.s32 	%r15, %r11, %r32;
	or.pred  	%p13, %p11, %p12;
	@%p13 bra 	$L__BB0_10;
	add.s32 	%r33, %r8, %r2;
	mad.lo.s32 	%r34, %r16, %r33, %r7;
	mul.wide.s32 	%rd13, %r34, 4;
	add.s64 	%rd14, %rd1, %rd13;
	ld.global.f32 	%f7, [%rd14];
	st.shared.f32 	[%r15+4], %f7;
$L__BB0_10:
	setp.ge.s32 	%p14, %r7, %r13;
	setp.lt.s32 	%p15, %r7, 1;
	setp.ge.s32 	%p16, %r4, %r13;
	setp.eq.s32 	%p17, %r4, 0;
	bar.sync 	0;
	or.pred  	%p18, %p17, %p16;
	or.pred  	%p19, %p15, %p18;
	or.pred  	%p20, %p19, %p14;
	@%p20 bra 	$L__BB0_12;
	setp.lt.s32 	%p21, %r4, %r17;
	selp.f32 	%f8, %f1, %f2, %p21;
	mov.f32 	%f9, 0f3F800000;
	sub.f32 	%f10, %f9, %f8;
	ld.shared.f32 	%f11, [%r11+4];
	mul.f32 	%f12, %f8, 0f3E800000;
	ld.shared.f32 	%f13, [%r11+8];
	ld.shared.f32 	%f14, [%r11];
	add.f32 	%f15, %f13, %f14;
	ld.shared.f32 	%f16, [%r15+4];
	add.f32 	%f17, %f15, %f16;
	ld.shared.f32 	%f18, [%r14+4];
	add.f32 	%f19, %f17, %f18;
	mul.f32 	%f20, %f12, %f19;
	fma.rn.f32 	%f21, %f10, %f11, %f20;
	add.s32 	%r35, %r12, %r7;
	cvta.to.global.u64 	%rd15, %rd3;
	mul.wide.s32 	%rd16, %r35, 4;
	add.s64 	%rd17, %rd15, %rd16;
	st.global.f32 	[%rd17], %f21;
$L__BB0_12:
	ret;

}


// ===== COMPILED SASS (sm_100) =====

	.target	sm_100

	.elftype	@"ET_EXEC"


//--------------------- .note.nv.tkinfo           --------------------------
	.section	.note.nv.tkinfo,"",@"SHT_NOTE"
	.sectionflags	@"SHF_NOTE_NV_TKINFO"
	.tkinfo
        /*0018*/ 	.word	0x00000002
        /*0030*/ 	.string	""
        /*0030*/ 	.string	"ptxas"
        /*0030*/ 	.string	"Cuda compilation tools, release 13.0, V13.0.88"
        /*0030*/ 	.string	"Build cuda_13.0.r13.0/compiler.36424714_0"
        /*0030*/ 	.string	"-arch sm_100 -m 64 "



//--------------------- .note.nv.cuinfo           --------------------------
	.section	.note.nv.cuinfo,"",@"SHT_NOTE"
	.sectionflags	@"SHF_NOTE_NV_CUINFO"
        /*0018*/ 	.short	0x0002
        /*001a*/ 	.short	0x0064
        /*001c*/ 	.short	0x0082
	.zero		2


//--------------------- .nv.info                  --------------------------
	.section	.nv.info,"",@"SHT_CUDA_INFO"
	.align	4


	//----- nvinfo : EIATTR_REGCOUNT
	.align		4
        /*0000*/ 	.byte	0x04, 0x2f
        /*0002*/ 	.short	(.L_1 - .L_0)
	.align		4
.L_0:
        /*0004*/ 	.word	index@(_Z19heat_diffusion_stepPfS_iiff)
        /*0008*/ 	.word	0x00000018


	//----- nvinfo : EIATTR_FRAME_SIZE
	.align		4
.L_1:
        /*000c*/ 	.byte	0x04, 0x11
        /*000e*/ 	.short	(.L_3 - .L_2)
	.align		4
.L_2:
        /*0010*/ 	.word	index@(_Z19heat_diffusion_stepPfS_iiff)
        /*0014*/ 	.word	0x00000000


	//----- nvinfo : EIATTR_MIN_STACK_SIZE
	.align		4
.L_3:
        /*0018*/ 	.byte	0x04, 0x12
        /*001a*/ 	.short	(.L_5 - .L_4)
	.align		4
.L_4:
        /*001c*/ 	.word	index@(_Z19heat_diffusion_stepPfS_iiff)
        /*0020*/ 	.word	0x00000000
.L_5:


//--------------------- .nv.compat                --------------------------
	.section	.nv.compat,"",@"SHT_CUDA_COMPAT_INFO"
	.align	4
        /*0000*/ 	.byte	0x02, 0x09, 0x00, 0x00, 0x02, 0x02, 0x01, 0x00, 0x02, 0x05, 0x05, 0x00, 0x03, 0x07, 0x01, 0x01
        /*0010*/ 	.byte	0x02, 0x03, 0x00, 0x00, 0x02, 0x06, 0x01, 0x00, 0x04, 0x0b, 0x08, 0x00, 0x09, 0x00, 0x00, 0x00
        /*0020*/ 	.byte	0x00, 0x00, 0x00, 0x00


//--------------------- .nv.info._Z19heat_diffusion_stepPfS_iiff --------------------------
	.section	.nv.info._Z19heat_diffusion_stepPfS_iiff,"",@"SHT_CUDA_INFO"
	.sectionflags	@""
	.align	4


	//----- nvinfo : EIATTR_CUDA_API_VERSION
	.align		4
        /*0000*/ 	.byte	0x04, 0x37
        /*0002*/ 	.short	(.L_7 - .L_6)
.L_6:
        /*0004*/ 	.word	0x00000082


	//----- nvinfo : EIATTR_KPARAM_INFO
	.align		4
.L_7:
        /*0008*/ 	.byte	0x04, 0x17
        /*000a*/ 	.short	(.L_9 - .L_8)
.L_8:
        /*000c*/ 	.word	0x00000000
        /*0010*/ 	.short	0x0005
        /*0012*/ 	.short	0x001c
        /*0014*/ 	.byte	0x00, 0xf0, 0x11, 0x00


	//----- nvinfo : EIATTR_KPARAM_INFO
	.align		4
.L_9:
        /*0018*/ 	.byte	0x04, 0x17
        /*001a*/ 	.short	(.L_11 - .L_10)
.L_10:
        /*001c*/ 	.word	0x00000000
        /*0020*/ 	.short	0x0004
        /*0022*/ 	.short	0x0018
        /*0024*/ 	.byte	0x00, 0xf0, 0x11, 0x00


	//----- nvinfo : EIATTR_KPARAM_INFO
	.align		4
.L_11:
        /*0028*/ 	.byte	0x04, 0x17
        /*002a*/ 	.short	(.L_13 - .L_12)
.L_12:
        /*002c*/ 	.word	0x00000000
        /*0030*/ 	.short	0x0003
        /*0032*/ 	.short	0x0014
        /*0034*/ 	.byte	0x00, 0xf0, 0x11, 0x00


	//----- nvinfo : EIATTR_KPARAM_INFO
	.align		4
.L_13:
        /*0038*/ 	.byte	0x04, 0x17
        /*003a*/ 	.short	(.L_15 - .L_14)
.L_14:
        /*003c*/ 	.word	0x00000000
        /*0040*/ 	.short	0x0002
        /*0042*/ 	.short	0x0010
        /*0044*/ 	.byte	0x00, 0xf0, 0x11, 0x00


	//----- nvinfo : EIATTR_KPARAM_INFO
	.align		4
.L_15:
        /*0048*/ 	.byte	0x04, 0x17
        /*004a*/ 	.short	(.L_17 - .L_16)
.L_16:
        /*004c*/ 	.word	0x00000000
        /*0050*/ 	.short	0x0001
        /*0052*/ 	.short	0x0008
        /*0054*/ 	.byte	0x00, 0xf5, 0x21, 0x00


	//----- nvinfo : EIATTR_KPARAM_INFO
	.align		4
.L_17:
        /*0058*/ 	.byte	0x04, 0x17
        /*005a*/ 	.short	(.L_19 - .L_18)
.L_18:
        /*005c*/ 	.word	0x00000000
        /*0060*/ 	.short	0x0000
        /*0062*/ 	.short	0x0000
        /*0064*/ 	.byte	0x00, 0xf5, 0x21, 0x00


	//----- nvinfo : EIATTR_SPARSE_MMA_MASK
	.align		4
.L_19:
        /*0068*/ 	.byte	0x03, 0x50
        /*006a*/ 	.short	0x0000


	//----- nvinfo : EIATTR_MAXREG_COUNT
	.align		4
        /*006c*/ 	.byte	0x03, 0x1b
        /*006e*/ 	.short	0x00ff


	//----- nvinfo : EIATTR_NUM_BARRIERS
	.align		4
        /*0070*/ 	.byte	0x02, 0x4c
        /*0072*/ 	.byte	0x01
	.zero		1


	//----- nvinfo : EIATTR_MERCURY_ISA_VERSION
	.align		4
        /*0074*/ 	.byte	0x03, 0x5f
        /*0076*/ 	.short	0x0101


	//----- nvinfo : EIATTR_VRC_CTA_INIT_COUNT
	.align		4
        /*0078*/ 	.byte	0x02, 0x4a
	.zero		1
	.zero		1


	//----- nvinfo : EIATTR_EXIT_INSTR_OFFSETS
	.align		4
        /*007c*/ 	.byte	0x04, 0x1c
        /*007e*/ 	.short	(.L_21 - .L_20)


	//   ....[0]....
.L_20:
        /*0080*/ 	.word	0x00000430


	//   ....[1]....
        /*0084*/ 	.word	0x00000580


	//----- nvinfo : EIATTR_CBANK_PARAM_SIZE
	.align		4
.L_21:
        /*0088*/ 	.byte	0x03, 0x19
        /*008a*/ 	.short	0x0020


	//----- nvinfo : EIATTR_PARAM_CBANK
	.align		4
        /*008c*/ 	.byte	0x04, 0x0a
        /*008e*/ 	.short	(.L_23 - .L_22)
	.align		4
.L_22:
        /*0090*/ 	.word	index@(.nv.constant0._Z19heat_diffusion_stepPfS_iiff)
        /*0094*/ 	.short	0x0380
        /*0096*/ 	.short	0x0020


	//----- nvinfo : EIATTR_SW_WAR
	.align		4
.L_23:
        /*0098*/ 	.byte	0x04, 0x36
        /*009a*/ 	.short	(.L_25 - .L_24)
.L_24:
        /*009c*/ 	.word	0x00000008
.L_25:


//--------------------- .nv.callgraph             --------------------------
	.section	.nv.callgraph,"",@"SHT_CUDA_CALLGRAPH"
	.align	4
	.sectionentsize	8
	.align		4
        /*0000*/ 	.word	0x00000000
	.align		4
        /*0004*/ 	.word	0xffffffff
	.align		4
        /*0008*/ 	.word	0x00000000
	.align		4
        /*000c*/ 	.word	0xfffffffe
	.align		4
        /*0010*/ 	.word	0x00000000
	.align		4
        /*0014*/ 	.word	0xfffffffd
	.align		4
        /*0018*/ 	.word	0x00000000
	.align		4
        /*001c*/ 	.word	0xfffffffc


//--------------------- .text._Z19heat_diffusion_stepPfS_iiff --------------------------
	.section	.text._Z19heat_diffusion_stepPfS_iiff,"ax",@progbits
	.align	128
        .global         _Z19heat_diffusion_stepPfS_iiff
        .type           _Z19heat_diffusion_stepPfS_iiff,@function
        .size           _Z19heat_diffusion_stepPfS_iiff,(.L_x_1 - _Z19heat_diffusion_stepPfS_iiff)
        .other          _Z19heat_diffusion_stepPfS_iiff,@"STO_CUDA_ENTRY STV_DEFAULT"
_Z19heat_diffusion_stepPfS_iiff:
.text._Z19heat_diffusion_stepPfS_iiff:
[----:B------:R-:W-:Y:S01]  /*0000*/  LDC R1, c[0x0][0x37c] ;  /* 0x0000df00ff017b82 */ /* 0x000fe20000000800 */
[----:B------:R-:W0:Y:S07]  /*0010*/  S2R R4, SR_TID.X ;  /* 0x0000000000047919 */ /* 0x000e2e0000002100 */
[----:B------:R-:W1:Y:S01]  /*0020*/  S2UR UR4, SR_CTAID.Y ;  /* 0x00000000000479c3 */ /* 0x000e620000002600 */
[----:B------:R-:W2:Y:S01]  /*0030*/  LDCU UR7, c[0x0][0x390] ;  /* 0x00007200ff0777ac */ /* 0x000ea20008000800 */
[----:B------:R-:W3:Y:S01]  /*0040*/  S2R R8, SR_TID.Y ;  /* 0x0000000000087919 */ /* 0x000ee20000002200 */
[----:B------:R-:W4:Y:S05]  /*0050*/  LDCU.64 UR8, c[0x0][0x358] ;  /* 0x00006b00ff0877ac */ /* 0x000f2a0008000a00 */
[----:B------:R-:W1:Y:S08]  /*0060*/  LDC R5, c[0x0][0x364] ;  /* 0x0000d900ff057b82 */ /* 0x000e700000000800 */
[----:B------:R-:W5:Y:S01]  /*0070*/  S2UR UR5, SR_CTAID.X ;  /* 0x00000000000579c3 */ /* 0x000f620000002500 */
[----:B--2---:R-:W-:-:S07]  /*0080*/  UIADD3 UR6, UPT, UPT, UR7, -0x1, URZ ;  /* 0xffffffff07067890 */ /* 0x004fce000fffe0ff */
[----:B------:R-:W5:Y:S01]  /*0090*/  LDC R15, c[0x0][0x360] ;  /* 0x0000d800ff0f7b82 */ /* 0x000f620000000800 */
[C---:B-1----:R-:W-:Y:S02]  /*00a0*/  IMAD R3, R5.reuse, UR4, RZ ;  /* 0x0000000405037c24 */ /* 0x042fe4000f8e02ff */
[----:B------:R-:W-:Y:S02]  /*00b0*/  VIADD R5, R5, 0xffffffff ;  /* 0xffffffff05057836 */ /* 0x000fe40000000000 */
[----:B---3--:R-:W-:-:S05]  /*00c0*/  IMAD.IADD R9, R3, 0x1, R8 ;  /* 0x0000000103097824 */ /* 0x008fca00078e0208 */
[C---:B------:R-:W-:Y:S02]  /*00d0*/  ISETP.GE.AND P3, PT, R9.reuse, UR6, PT ;  /* 0x0000000609007c0c */ /* 0x040fe4000bf66270 */
[----:B------:R-:W-:-:S04]  /*00e0*/  ISETP.NE.AND P1, PT, R9, RZ, PT ;  /* 0x000000ff0900720c */ /* 0x000fc80003f25270 */
[----:B0-----:R-:W-:Y:S01]  /*00f0*/  ISETP.NE.OR P1, PT, R4, RZ, !P1 ;  /* 0x000000ff0400720c */ /* 0x001fe20004f25670 */
[C---:B-----5:R-:W-:Y:S01]  /*0100*/  IMAD R0, R15.reuse, UR5, R4 ;  /* 0x000000050f007c24 */ /* 0x060fe2000f8e0204 */
[----:B------:R-:W0:Y:S01]  /*0110*/  LDCU.64 UR4, c[0x0][0x380] ;  /* 0x00007000ff0477ac */ /* 0x000e220008000a00 */
[----:B------:R-:W-:-:S03]  /*0120*/  IADD3 R17, PT, PT, R15, -0x1, RZ ;  /* 0xffffffff0f117810 */ /* 0x000fc60007ffe0ff */
[C---:B------:R-:W-:Y:S02]  /*0130*/  VIMNMX R2, PT, PT, R9.reuse, R0, !PT ;  /* 0x0000000009027248 */ /* 0x040fe40007fe0100 */
[C---:B------:R-:W-:Y:S02]  /*0140*/  ISETP.GE.AND P0, PT, R0.reuse, 0x1, PT ;  /* 0x000000010000780c */ /* 0x040fe40003f06270 */
[----:B------:R-:W-:Y:S02]  /*0150*/  ISETP.GE.AND P2, PT, R0, UR6, PT ;  /* 0x0000000600007c0c */ /* 0x000fe4000bf46270 */
[----:B------:R-:W-:Y:S02]  /*0160*/  ISETP.GE.AND P4, PT, R2, UR7, PT ;  /* 0x0000000702007c0c */ /* 0x000fe4000bf86270 */
[C---:B------:R-:W-:Y:S02]  /*0170*/  ISETP.NE.OR P0, PT, R8.reuse, RZ, !P0 ;  /* 0x000000ff0800720c */ /* 0x040fe40004705670 */
[----:B------:R-:W-:Y:S01]  /*0180*/  ISETP.NE.OR P2, PT, R8, R5, P2 ;  /* 0x000000050800720c */ /* 0x000fe20001745670 */
[----:B------:R-:W-:Y:S01]  /*0190*/  IMAD R5, R9, UR7, RZ ;  /* 0x0000000709057c24 */ /* 0x000fe2000f8e02ff */
[----:B------:R-:W-:-:S02]  /*01a0*/  SHF.R.S32.HI R2, RZ, 0x1f, R0 ;  /* 0x0000001fff027819 */ /* 0x000fc40000011400 */
[----:B------:R-:W-:Y:S02]  /*01b0*/  ISETP.NE.OR P5, PT, R4, R17, P3 ;  /* 0x000000110400720c */ /* 0x000fe40001fa5670 */
[----:B------:R-:W-:-:S03]  /*01c0*/  IADD3 R14, P6, PT, R0, R5, RZ ;  /* 0x00000005000e7210 */ /* 0x000fc60007fde0ff */
[----:B------:R-:W1:Y:S01]  /*01d0*/  @!P4 LDC.64 R12, c[0x0][0x380] ;  /* 0x0000e000ff0ccb82 */ /* 0x000e620000000a00 */
[----:B------:R-:W-:Y:S01]  /*01e0*/  LEA.HI.X.SX32 R17, R5, R2, 0x1, P6 ;  /* 0x0000000205117211 */ /* 0x000fe200030f0eff */
[----:B------:R-:W-:Y:S01]  /*01f0*/  @!P0 VIADD R19, R9, 0xffffffff ;  /* 0xffffffff09138836 */ /* 0x000fe20000000000 */
[C---:B0-----:R-:W-:Y:S02]  /*0200*/  LEA R2, P6, R14.reuse, UR4, 0x2 ;  /* 0x000000040e027c11 */ /* 0x041fe4000f8c10ff */
[----:B------:R-:W-:Y:S01]  /*0210*/  @!P2 IADD3 R21, PT, PT, R3, 0x1, R8 ;  /* 0x000000010315a810 */ /* 0x000fe20007ffe008 */
[--C-:B------:R-:W-:Y:S01]  /*0220*/  @!P0 IMAD R19, R19, UR7, R0.reuse ;  /* 0x0000000713138c24 */ /* 0x100fe2000f8e0200 */
[----:B------:R-:W-:Y:S01]  /*0230*/  LEA.HI.X R3, R14, UR5, R17, 0x2, P6 ;  /* 0x000000050e037c11 */ /* 0x000fe2000b0f1411 */
[----:B------:R-:W0:Y:S01]  /*0240*/  @!P0 LDC.64 R10, c[0x0][0x380] ;  /* 0x0000e000ff0a8b82 */ /* 0x000e220000000a00 */
[--C-:B------:R-:W-:Y:S02]  /*0250*/  @!P4 IMAD R17, R9, UR7, R0.reuse ;  /* 0x000000070911cc24 */ /* 0x100fe4000f8e0200 */
[----:B------:R-:W-:-:S05]  /*0260*/  @!P2 IMAD R21, R21, UR7, R0 ;  /* 0x000000071515ac24 */ /* 0x000fca000f8e0200 */
[----:B------:R-:W2:Y:S01]  /*0270*/  @!P2 LDC.64 R6, c[0x0][0x380] ;  /* 0x0000e000ff06ab82 */ /* 0x000ea20000000a00 */
[----:B-1----:R-:W-:-:S06]  /*0280*/  @!P4 IMAD.WIDE R12, R17, 0x4, R12 ;  /* 0x00000004110cc825 */ /* 0x002fcc00078e020c */
[----:B----4-:R-:W3:Y:S01]  /*0290*/  @!P4 LDG.E R13, desc[UR8][R12.64] ;  /* 0x000000080c0dc981 */ /* 0x010ee2000c1e1900 */
[----:B0-----:R-:W-:-:S03]  /*02a0*/  @!P0 IMAD.WIDE R10, R19, 0x4, R10 ;  /* 0x00000004130a8825 */ /* 0x001fc600078e020a */
[----:B------:R-:W4:Y:S04]  /*02b0*/  @!P1 LDG.E R19, desc[UR8][R2.64+-0x4] ;  /* 0xfffffc0802139981 */ /* 0x000f28000c1e1900 */
[----:B------:R-:W5:Y:S01]  /*02c0*/  @!P0 LDG.E R11, desc[UR8][R10.64] ;  /* 0x000000080a0b8981 */ /* 0x000f62000c1e1900 */
[----:B--2---:R-:W-:-:S03]  /*02d0*/  @!P2 IMAD.WIDE R6, R21, 0x4, R6 ;  /* 0x000000041506a825 */ /* 0x004fc600078e0206 */
[----:B------:R0:W2:Y:S04]  /*02e0*/  @!P5 LDG.E R21, desc[UR8][R2.64+0x4] ;  /* 0x000004080215d981 */ /* 0x0000a8000c1e1900 */
[----:B------:R1:W5:Y:S01]  /*02f0*/  @!P2 LDG.E R14, desc[UR8][R6.64] ;  /* 0x00000008060ea981 */ /* 0x000362000c1e1900 */
[----:B------:R-:W1:Y:S01]  /*0300*/  S2UR UR5, SR_CgaCtaId ;  /* 0x00000000000579c3 */ /* 0x000e620000008800 */
[----:B------:R-:W-:Y:S01]  /*0310*/  IADD3 R15, PT, PT, R15, 0x2, RZ ;  /* 0x000000020f0f7810 */ /* 0x000fe20007ffe0ff */
[----:B------:R-:W-:-:S04]  /*0320*/  UMOV UR4, 0x400 ;  /* 0x0000040000047882 */ /* 0x000fc80000000000 */
[----:B------:R-:W-:-:S04]  /*0330*/  IMAD R17, R15, R8, R15 ;  /* 0x000000080f117224 */ /* 0x000fc800078e020f */
[----:B------:R-:W-:-:S05]  /*0340*/  IMAD.IADD R4, R17, 0x1, R4 ;  /* 0x0000000111047824 */ /* 0x000fca00078e0204 */
[----:B0-----:R-:W-:Y:S01]  /*0350*/  IADD3 R2, PT, PT, -R15, R4, RZ ;  /* 0x000000040f027210 */ /* 0x001fe20007ffe1ff */
[----:B-1----:R-:W-:-:S06]  /*0360*/  ULEA UR4, UR5, UR4, 0x18 ;  /* 0x0000000405047291 */ /* 0x002fcc000f8ec0ff */
[----:B------:R-:W-:Y:S02]  /*0370*/  LEA R4, R4, UR4, 0x2 ;  /* 0x0000000404047c11 */ /* 0x000fe4000f8e10ff */
[----:B------:R-:W-:-:S03]  /*0380*/  LEA R6, R2, UR4, 0x2 ;  /* 0x0000000402067c11 */ /* 0x000fc6000f8e10ff */
[----:B------:R-:W-:Y:S01]  /*0390*/  IMAD R15, R15, 0x4, R4 ;  /* 0x000000040f0f7824 */ /* 0x000fe200078e0204 */
[----:B------:R-:W-:-:S04]  /*03a0*/  ISETP.EQ.OR P3, PT, R9, RZ, P3 ;  /* 0x000000ff0900720c */ /* 0x000fc80001f62670 */
[----:B------:R-:W-:-:S04]  /*03b0*/  ISETP.LT.OR P3, PT, R0, 0x1, P3 ;  /* 0x000000010000780c */ /* 0x000fc80001f61670 */
[----:B------:R-:W-:Y:S01]  /*03c0*/  ISETP.GE.OR P3, PT, R0, UR6, P3 ;  /* 0x0000000600007c0c */ /* 0x000fe20009f66670 */
[----:B---3--:R0:W-:Y:S04]  /*03d0*/  @!P4 STS [R4+0x4], R13 ;  /* 0x0000040d0400c388 */ /* 0x0081e80000000800 */
[----:B----4-:R0:W-:Y:S04]  /*03e0*/  @!P1 STS [R4], R19 ;  /* 0x0000001304009388 */ /* 0x0101e80000000800 */
[----:B--2---:R0:W-:Y:S04]  /*03f0*/  @!P5 STS [R4+0x8], R21 ;  /* 0x000008150400d388 */ /* 0x0041e80000000800 */
[----:B-----5:R0:W-:Y:S04]  /*0400*/  @!P0 STS [R6+0x4], R11 ;  /* 0x0000040b06008388 */ /* 0x0201e80000000800 */
[----:B------:R0:W-:Y:S01]  /*0410*/  @!P2 STS [R15+0x4], R14 ;  /* 0x0000040e0f00a388 */ /* 0x0001e20000000800 */
[----:B------:R-:W-:Y:S06]  /*0420*/  BAR.SYNC.DEFER_BLOCKING 0x0 ;  /* 0x0000000000007b1d */ /* 0x000fec0000010000 */
[----:B------:R-:W-:Y:S05]  /*0430*/  @P3 EXIT ;  /* 0x000000000000394d */ /* 0x000fea0003800000 */
[----:B------:R-:W1:Y:S01]  /*0440*/  LDCU UR4, c[0x0][0x394] ;  /* 0x00007280ff0477ac */ /* 0x000e620008000800 */
[----:B------:R-:W-:Y:S01]  /*0450*/  LDS R10, [R4+0x8] ;  /* 0x00000800040a7984 */ /* 0x000fe20000000800 */
[----:B------:R-:W2:Y:S01]  /*0460*/  LDC R7, c[0x0][0x398] ;  /* 0x0000e600ff077b82 */ /* 0x000ea20000000800 */
[----:B------:R-:W-:Y:S02]  /*0470*/  IADD3 R5, PT, PT, R0, R5, RZ ;  /* 0x0000000500057210 */ /* 0x000fe40007ffe0ff */
[----:B0-----:R-:W0:Y:S04]  /*0480*/  LDS R11, [R4] ;  /* 0x00000000040b7984 */ /* 0x001e280000000800 */
[----:B------:R-:W3:Y:S01]  /*0490*/  LDS R15, [R15+0x4] ;  /* 0x000004000f0f7984 */ /* 0x000ee20000000800 */
[----:B------:R-:W4:Y:S03]  /*04a0*/  LDC.64 R2, c[0x0][0x388] ;  /* 0x0000e200ff027b82 */ /* 0x000f260000000a00 */
[----:B------:R-:W5:Y:S04]  /*04b0*/  LDS R13, [R6+0x4] ;  /* 0x00000400060d7984 */ /* 0x000f680000000800 */
[----:B------:R-:W5:Y:S01]  /*04c0*/  LDS R8, [R4+0x4] ;  /* 0x0000040004087984 */ /* 0x000f620000000800 */
[----:B-1----:R-:W-:-:S13]  /*04d0*/  ISETP.GE.AND P0, PT, R9, UR4, PT ;  /* 0x0000000409007c0c */ /* 0x002fda000bf06270 */
[----:B--2---:R-:W1:Y:S01]  /*04e0*/  @P0 LDC R7, c[0x0][0x39c] ;  /* 0x0000e700ff070b82 */ /* 0x004e620000000800 */
[----:B----4-:R-:W-:-:S04]  /*04f0*/  IMAD.WIDE R2, R5, 0x4, R2 ;  /* 0x0000000405027825 */ /* 0x010fc800078e0202 */
[----:B0-----:R-:W-:-:S04]  /*0500*/  FADD R10, R10, R11 ;  /* 0x0000000b0a0a7221 */ /* 0x001fc80000000000 */
[----:B---3--:R-:W-:-:S04]  /*0510*/  FADD R10, R10, R15 ;  /* 0x0000000f0a0a7221 */ /* 0x008fc80000000000 */
[----:B-----5:R-:W-:Y:S01]  /*0520*/  FADD R10, R10, R13 ;  /* 0x0000000d0a0a7221 */ /* 0x020fe20000000000 */
[C---:B-1----:R-:W-:Y:S01]  /*0530*/  FMUL R9, R7.reuse, 0.25 ;  /* 0x3e80000007097820 */ /* 0x042fe20000400000 */
[----:B------:R-:W-:-:S03]  /*0540*/  FADD R7, -R7, 1 ;  /* 0x3f80000007077421 */ /* 0x000fc60000000100 */
[----:B------:R-:W-:-:S04]  /*0550*/  FMUL R10, R9, R10 ;  /* 0x0000000a090a7220 */ /* 0x000fc80000400000 */
[----:B------:R-:W-:-:S05]  /*0560*/  FFMA R7, R7, R8, R10 ;  /* 0x0000000807077223 */ /* 0x000fca000000000a */
[----:B------:R-:W-:Y:S01]  /*0570*/  STG.E desc[UR8][R2.64], R7 ;  /* 0x0000000702007986 */ /* 0x000fe2000c101908 */
[----:B------:R-:W-:Y:S05]  /*0580*/  EXIT ;  /* 0x000000000000794d */ /* 0x000fea0003800000 */
.L_x_0:
[----:B------:R-:W-:-:S00]  /*0590*/  BRA `(.L_x_0) ;  /* 0xfffffffc00fc7947 */ /* 0x000fc0000383ffff */
[----:B------:R-:W-:-:S00]  /*05a0*/  NOP ;  /* 0x0000000000007918 */ /* 0x000fc00000000000 */
        /* <DEDUP_REMOVED lines=13> */
.L_x_1:


//--------------------- .nv.shared._Z19heat_diffusion_stepPfS_iiff --------------------------
	.section	.nv.shared._Z19heat_diffusion_stepPfS_iiff,"aw",@nobits
	.sectionflags	@""
	.align	16
	.zero		1024


//--------------------- .nv.shared.reserved.0     --------------------------
	.section	.nv.shared.reserved.0,"aw",@nobits
	.weak		__nv_reservedSMEM_offset_0_alias
	.size		__nv_reservedSMEM_offset_0_alias, 0, 64
	.other		__nv_reservedSMEM_offset_0_alias,@"STO_CUDA_RESERVED_SHARED STV_DEFAULT"
__nv_reservedSMEM_offset_0_alias:
	.zero		0
	.zero		64


//--------------------- .nv.constant0._Z19heat_diffusion_stepPfS_iiff --------------------------
	.section	.nv.constant0._Z19heat_diffusion_stepPfS_iiff,"a",@progbits
	.sectionflags	@""
	.align	4
.nv.constant0._Z19heat_diffusion_stepPfS_iiff:
	.zero		928


//--------------------- SYMBOLS --------------------------

	.type		.nv.reservedSmem.offset0,@object
	.size		.nv.reservedSmem.offset0,0x4
	.type		.nv.reservedSmem.cap,@object
	.size		.nv.reservedSmem.cap,0x4
